//
// Generated by NVIDIA NVVM Compiler
//
// Compiler Build ID: CL-36424714
// Cuda compilation tools, release 13.0, V13.0.88
// Based on NVVM 20.0.0
//

.version 9.0
.target sm_100
.address_size 64

	// .globl	_Z11cuda_kerneliiPjS_S_S_i
// _ZZ11cuda_kerneliiPjS_S_S_iE4down has been demoted
// _ZZ11cuda_kerneliiPjS_S_S_iE4left has been demoted
// _ZZ11cuda_kerneliiPjS_S_S_iE5right has been demoted
// _ZZ11cuda_kerneliiPjS_S_S_iE6bitmap has been demoted
// _ZZ11cuda_kerneliiPjS_S_S_iE3sum has been demoted
// _ZZ16sgpu_cuda_kerneliiPjS_S_S_iE4down has been demoted
// _ZZ16sgpu_cuda_kerneliiPjS_S_S_iE4left has been demoted
// _ZZ16sgpu_cuda_kerneliiPjS_S_S_iE5right has been demoted
// _ZZ16sgpu_cuda_kerneliiPjS_S_S_iE6bitmap has been demoted
// _ZZ16sgpu_cuda_kerneliiPjS_S_S_iE3sum has been demoted

.visible .entry _Z11cuda_kerneliiPjS_S_S_i(
	.param .u32 _Z11cuda_kerneliiPjS_S_S_i_param_0,
	.param .u32 _Z11cuda_kerneliiPjS_S_S_i_param_1,
	.param .u64 .ptr .align 1 _Z11cuda_kerneliiPjS_S_S_i_param_2,
	.param .u64 .ptr .align 1 _Z11cuda_kerneliiPjS_S_S_i_param_3,
	.param .u64 .ptr .align 1 _Z11cuda_kerneliiPjS_S_S_i_param_4,
	.param .u64 .ptr .align 1 _Z11cuda_kerneliiPjS_S_S_i_param_5,
	.param .u32 _Z11cuda_kerneliiPjS_S_S_i_param_6
)
{
	.reg .pred 	%p<14>;
	.reg .b32 	%r<91>;
	.reg .b64 	%rd<15>;
	// demoted variable
	.shared .align 4 .b8 _ZZ11cuda_kerneliiPjS_S_S_iE4down[3840];
	// demoted variable
	.shared .align 4 .b8 _ZZ11cuda_kerneliiPjS_S_S_iE4left[3840];
	// demoted variable
	.shared .align 4 .b8 _ZZ11cuda_kerneliiPjS_S_S_iE5right[3840];
	// demoted variable
	.shared .align 4 .b8 _ZZ11cuda_kerneliiPjS_S_S_iE6bitmap[3840];
	// demoted variable
	.shared .align 4 .b8 _ZZ11cuda_kerneliiPjS_S_S_iE3sum[384];
	ld.param.u32 	%r23, [_Z11cuda_kerneliiPjS_S_S_i_param_0];
	ld.param.u32 	%r22, [_Z11cuda_kerneliiPjS_S_S_i_param_1];
	ld.param.u64 	%rd2, [_Z11cuda_kerneliiPjS_S_S_i_param_2];
	ld.param.u64 	%rd3, [_Z11cuda_kerneliiPjS_S_S_i_param_3];
	ld.param.u64 	%rd4, [_Z11cuda_kerneliiPjS_S_S_i_param_4];
	ld.param.u64 	%rd1, [_Z11cuda_kerneliiPjS_S_S_i_param_5];
	ld.param.u32 	%r24, [_Z11cuda_kerneliiPjS_S_S_i_param_6];
	cvta.to.global.u64 	%rd5, %rd4;
	cvta.to.global.u64 	%rd6, %rd3;
	cvta.to.global.u64 	%rd7, %rd2;
	mov.b32 	%r25, -1;
	shl.b32 	%r1, %r25, %r23;
	not.b32 	%r2, %r1;
	mov.u32 	%r3, %tid.x;
	mov.u32 	%r4, %ctaid.x;
	mov.u32 	%r26, %ntid.x;
	mad.lo.s32 	%r27, %r4, %r26, %r3;
	mul.wide.u32 	%rd8, %r27, 4;
	add.s64 	%rd9, %rd7, %rd8;
	ld.global.u32 	%r28, [%rd9];
	mul.lo.s32 	%r29, %r3, 40;
	mov.u32 	%r30, _ZZ11cuda_kerneliiPjS_S_S_iE4down;
	add.s32 	%r5, %r30, %r29;
	st.shared.u32 	[%r5], %r28;
	add.s64 	%rd10, %rd6, %rd8;
	ld.global.u32 	%r31, [%rd10];
	mov.u32 	%r32, _ZZ11cuda_kerneliiPjS_S_S_iE4left;
	add.s32 	%r6, %r32, %r29;
	st.shared.u32 	[%r6], %r31;
	add.s64 	%rd11, %rd5, %rd8;
	ld.global.u32 	%r33, [%rd11];
	mov.u32 	%r34, _ZZ11cuda_kerneliiPjS_S_S_iE5right;
	add.s32 	%r7, %r34, %r29;
	st.shared.u32 	[%r7], %r33;
	or.b32  	%r35, %r31, %r28;
	or.b32  	%r36, %r35, %r33;
	not.b32 	%r37, %r36;
	and.b32  	%r38, %r37, %r2;
	mov.u32 	%r39, _ZZ11cuda_kerneliiPjS_S_S_iE6bitmap;
	add.s32 	%r8, %r39, %r29;
	st.shared.u32 	[%r8], %r38;
	setp.ge.u32 	%p1, %r27, %r24;
	shl.b32 	%r40, %r3, 2;
	mov.u32 	%r41, _ZZ11cuda_kerneliiPjS_S_S_iE3sum;
	add.s32 	%r9, %r41, %r40;
	@%p1 bra 	$L__BB0_11;
	mov.b32 	%r90, 0;
	mov.u32 	%r89, %r90;
$L__BB0_2:
	shl.b32 	%r44, %r90, 2;
	add.s32 	%r12, %r8, %r44;
	ld.shared.u32 	%r13, [%r12];
	setp.ne.s32 	%p2, %r13, 0;
	@%p2 bra 	$L__BB0_4;
	add.s32 	%r90, %r90, -1;
	bra.uni 	$L__BB0_9;
$L__BB0_4:
	neg.s32 	%r45, %r13;
	and.b32  	%r15, %r13, %r45;
	xor.b32  	%r46, %r13, %r15;
	st.shared.u32 	[%r12], %r46;
	and.b32  	%r47, %r15, %r1;
	setp.ne.s32 	%p3, %r47, 0;
	@%p3 bra 	$L__BB0_8;
	add.s32 	%r16, %r90, 1;
	setp.ne.s32 	%p4, %r16, %r22;
	@%p4 bra 	$L__BB0_7;
	add.s32 	%r89, %r89, 1;
	add.s32 	%r90, %r90, -1;
	bra.uni 	$L__BB0_9;
$L__BB0_7:
	add.s32 	%r49, %r5, %r44;
	ld.shared.u32 	%r50, [%r49];
	add.s32 	%r51, %r6, %r44;
	ld.shared.u32 	%r52, [%r51];
	add.s32 	%r53, %r7, %r44;
	ld.shared.u32 	%r54, [%r53];
	or.b32  	%r55, %r50, %r15;
	st.shared.u32 	[%r49+4], %r55;
	or.b32  	%r56, %r52, %r15;
	shl.b32 	%r57, %r56, 1;
	st.shared.u32 	[%r51+4], %r57;
	or.b32  	%r58, %r54, %r15;
	shr.u32 	%r59, %r58, 1;
	st.shared.u32 	[%r53+4], %r59;
	or.b32  	%r60, %r57, %r55;
	or.b32  	%r61, %r60, %r59;
	not.b32 	%r62, %r61;
	and.b32  	%r63, %r62, %r2;
	st.shared.u32 	[%r12+4], %r63;
	mov.u32 	%r90, %r16;
	bra.uni 	$L__BB0_9;
$L__BB0_8:
	add.s32 	%r90, %r90, -1;
$L__BB0_9:
	setp.gt.s32 	%p5, %r90, -1;
	@%p5 bra 	$L__BB0_2;
	st.shared.u32 	[%r9], %r89;
	bra.uni 	$L__BB0_12;
$L__BB0_11:
	mov.b32 	%r42, 0;
	st.shared.u32 	[%r9], %r42;
$L__BB0_12:
	bar.sync 	0;
	and.b32  	%r64, %r3, 992;
	setp.ne.s32 	%p6, %r64, 0;
	@%p6 bra 	$L__BB0_14;
	ld.shared.u32 	%r65, [%r9+256];
	ld.shared.u32 	%r66, [%r9];
	add.s32 	%r67, %r66, %r65;
	st.shared.u32 	[%r9], %r67;
$L__BB0_14:
	bar.sync 	0;
	setp.gt.u32 	%p7, %r3, 31;
	@%p7 bra 	$L__BB0_16;
	ld.shared.u32 	%r68, [%r9+128];
	ld.shared.u32 	%r69, [%r9];
	add.s32 	%r70, %r69, %r68;
	st.shared.u32 	[%r9], %r70;
$L__BB0_16:
	bar.sync 	0;
	setp.gt.u32 	%p8, %r3, 15;
	@%p8 bra 	$L__BB0_18;
	ld.shared.u32 	%r71, [%r9+64];
	ld.shared.u32 	%r72, [%r9];
	add.s32 	%r73, %r72, %r71;
	st.shared.u32 	[%r9], %r73;
$L__BB0_18:
	bar.sync 	0;
	setp.gt.u32 	%p9, %r3, 7;
	@%p9 bra 	$L__BB0_20;
	ld.shared.u32 	%r74, [%r9+32];
	ld.shared.u32 	%r75, [%r9];
	add.s32 	%r76, %r75, %r74;
	st.shared.u32 	[%r9], %r76;
$L__BB0_20:
	bar.sync 	0;
	setp.gt.u32 	%p10, %r3, 3;
	@%p10 bra 	$L__BB0_22;
	ld.shared.u32 	%r77, [%r9+16];
	ld.shared.u32 	%r78, [%r9];
	add.s32 	%r79, %r78, %r77;
	st.shared.u32 	[%r9], %r79;
$L__BB0_22:
	bar.sync 	0;
	setp.gt.u32 	%p11, %r3, 1;
	@%p11 bra 	$L__BB0_24;
	ld.shared.u32 	%r80, [%r9+8];
	ld.shared.u32 	%r81, [%r9];
	add.s32 	%r82, %r81, %r80;
	st.shared.u32 	[%r9], %r82;
$L__BB0_24:
	bar.sync 	0;
	setp.ne.s32 	%p12, %r3, 0;
	@%p12 bra 	$L__BB0_26;
	ld.shared.u32 	%r83, [_ZZ11cuda_kerneliiPjS_S_S_iE3sum+4];
	ld.shared.u32 	%r84, [_ZZ11cuda_kerneliiPjS_S_S_iE3sum];
	add.s32 	%r85, %r84, %r83;
	st.shared.u32 	[_ZZ11cuda_kerneliiPjS_S_S_iE3sum], %r85;
$L__BB0_26:
	setp.ne.s32 	%p13, %r3, 0;
	bar.sync 	0;
	@%p13 bra 	$L__BB0_28;
	ld.shared.u32 	%r86, [_ZZ11cuda_kerneliiPjS_S_S_iE3sum];
	cvta.to.global.u64 	%rd12, %rd1;
	mul.wide.u32 	%rd13, %r4, 4;
	add.s64 	%rd14, %rd12, %rd13;
	st.global.u32 	[%rd14], %r86;
$L__BB0_28:
	ret;

}
	// .globl	_Z16sgpu_cuda_kerneliiPjS_S_S_i
.visible .entry _Z16sgpu_cuda_kerneliiPjS_S_S_i(
	.param .u32 _Z16sgpu_cuda_kerneliiPjS_S_S_i_param_0,
	.param .u32 _Z16sgpu_cuda_kerneliiPjS_S_S_i_param_1,
	.param .u64 .ptr .align 1 _Z16sgpu_cuda_kerneliiPjS_S_S_i_param_2,
	.param .u64 .ptr .align 1 _Z16sgpu_cuda_kerneliiPjS_S_S_i_param_3,
	.param .u64 .ptr .align 1 _Z16sgpu_cuda_kerneliiPjS_S_S_i_param_4,
	.param .u64 .ptr .align 1 _Z16sgpu_cuda_kerneliiPjS_S_S_i_param_5,
	.param .u32 _Z16sgpu_cuda_kerneliiPjS_S_S_i_param_6
)
{
	.reg .pred 	%p<14>;
	.reg .b32 	%r<89>;
	.reg .b64 	%rd<15>;
	// demoted variable
	.shared .align 4 .b8 _ZZ16sgpu_cuda_kerneliiPjS_S_S_iE4down[3840];
	// demoted variable
	.shared .align 4 .b8 _ZZ16sgpu_cuda_kerneliiPjS_S_S_iE4left[3840];
	// demoted variable
	.shared .align 4 .b8 _ZZ16sgpu_cuda_kerneliiPjS_S_S_iE5right[3840];
	// demoted variable
	.shared .align 4 .b8 _ZZ16sgpu_cuda_kerneliiPjS_S_S_iE6bitmap[3840];
	// demoted variable
	.shared .align 4 .b8 _ZZ16sgpu_cuda_kerneliiPjS_S_S_iE3sum[384];
	ld.param.u32 	%r24, [_Z16sgpu_cuda_kerneliiPjS_S_S_i_param_0];
	ld.param.u32 	%r23, [_Z16sgpu_cuda_kerneliiPjS_S_S_i_param_1];
	ld.param.u64 	%rd1, [_Z16sgpu_cuda_kerneliiPjS_S_S_i_param_2];
	ld.param.u64 	%rd2, [_Z16sgpu_cuda_kerneliiPjS_S_S_i_param_3];
	ld.param.u64 	%rd3, [_Z16sgpu_cuda_kerneliiPjS_S_S_i_param_4];
	ld.param.u64 	%rd4, [_Z16sgpu_cuda_kerneliiPjS_S_S_i_param_5];
	ld.param.u32 	%r25, [_Z16sgpu_cuda_kerneliiPjS_S_S_i_param_6];
	mov.u32 	%r1, %tid.x;
	mov.u32 	%r2, %ctaid.x;
	mov.u32 	%r26, %ntid.x;
	mad.lo.s32 	%r3, %r2, %r26, %r1;
	mov.b32 	%r27, -1;
	shl.b32 	%r4, %r27, %r24;
	setp.ge.s32 	%p1, %r3, %r25;
	shl.b32 	%r28, %r1, 2;
	mov.u32 	%r29, _ZZ16sgpu_cuda_kerneliiPjS_S_S_iE3sum;
	add.s32 	%r5, %r29, %r28;
	@%p1 bra 	$L__BB1_11;
	cvta.to.global.u64 	%rd5, %rd1;
	cvta.to.global.u64 	%rd6, %rd2;
	cvta.to.global.u64 	%rd7, %rd3;
	mul.wide.s32 	%rd8, %r3, 4;
	add.s64 	%rd9, %rd5, %rd8;
	ld.global.u32 	%r32, [%rd9];
	mul.lo.s32 	%r33, %r1, 40;
	mov.u32 	%r34, _ZZ16sgpu_cuda_kerneliiPjS_S_S_iE4down;
	add.s32 	%r6, %r34, %r33;
	st.shared.u32 	[%r6], %r32;
	add.s64 	%rd10, %rd6, %rd8;
	ld.global.u32 	%r35, [%rd10];
	mov.u32 	%r36, _ZZ16sgpu_cuda_kerneliiPjS_S_S_iE4left;
	add.s32 	%r7, %r36, %r33;
	st.shared.u32 	[%r7], %r35;
	add.s64 	%rd11, %rd7, %rd8;
	ld.global.u32 	%r37, [%rd11];
	mov.u32 	%r38, _ZZ16sgpu_cuda_kerneliiPjS_S_S_iE5right;
	add.s32 	%r8, %r38, %r33;
	st.shared.u32 	[%r8], %r37;
	or.b32  	%r39, %r35, %r32;
	or.b32  	%r40, %r39, %r37;
	mov.u32 	%r41, _ZZ16sgpu_cuda_kerneliiPjS_S_S_iE6bitmap;
	add.s32 	%r9, %r41, %r33;
	st.shared.u32 	[%r9], %r40;
	not.b32 	%r10, %r4;
	mov.b32 	%r88, 0;
	mov.u32 	%r87, %r88;
$L__BB1_2:
	shl.b32 	%r42, %r88, 2;
	add.s32 	%r13, %r9, %r42;
	ld.shared.u32 	%r14, [%r13];
	or.b32  	%r43, %r14, %r4;
	setp.ne.s32 	%p2, %r43, -1;
	@%p2 bra 	$L__BB1_4;
	add.s32 	%r88, %r88, -1;
	bra.uni 	$L__BB1_9;
$L__BB1_4:
	add.s32 	%r44, %r14, 1;
	not.b32 	%r45, %r14;
	and.b32  	%r16, %r44, %r45;
	or.b32  	%r46, %r44, %r14;
	st.shared.u32 	[%r13], %r46;
	and.b32  	%r47, %r16, %r10;
	setp.eq.s32 	%p3, %r47, 0;
	@%p3 bra 	$L__BB1_8;
	add.s32 	%r17, %r88, 1;
	setp.ne.s32 	%p4, %r17, %r23;
	@%p4 bra 	$L__BB1_7;
	add.s32 	%r87, %r87, 1;
	add.s32 	%r88, %r88, -1;
	bra.uni 	$L__BB1_9;
$L__BB1_7:
	add.s32 	%r49, %r6, %r42;
	ld.shared.u32 	%r50, [%r49];
	or.b32  	%r51, %r50, %r16;
	st.shared.u32 	[%r49+4], %r51;
	add.s32 	%r52, %r7, %r42;
	ld.shared.u32 	%r53, [%r52];
	or.b32  	%r54, %r53, %r16;
	shl.b32 	%r55, %r54, 1;
	st.shared.u32 	[%r52+4], %r55;
	add.s32 	%r56, %r8, %r42;
	ld.shared.u32 	%r57, [%r56];
	or.b32  	%r58, %r57, %r16;
	shr.u32 	%r59, %r58, 1;
	st.shared.u32 	[%r56+4], %r59;
	or.b32  	%r60, %r51, %r55;
	or.b32  	%r61, %r60, %r59;
	st.shared.u32 	[%r13+4], %r61;
	mov.u32 	%r88, %r17;
	bra.uni 	$L__BB1_9;
$L__BB1_8:
	add.s32 	%r88, %r88, -1;
$L__BB1_9:
	setp.gt.s32 	%p5, %r88, -1;
	@%p5 bra 	$L__BB1_2;
	st.shared.u32 	[%r5], %r87;
	bra.uni 	$L__BB1_12;
$L__BB1_11:
	mov.b32 	%r30, 0;
	st.shared.u32 	[%r5], %r30;
$L__BB1_12:
	bar.sync 	0;
	and.b32  	%r62, %r1, 992;
	setp.ne.s32 	%p6, %r62, 0;
	@%p6 bra 	$L__BB1_14;
	ld.shared.u32 	%r63, [%r5+256];
	ld.shared.u32 	%r64, [%r5];
	add.s32 	%r65, %r64, %r63;
	st.shared.u32 	[%r5], %r65;
$L__BB1_14:
	bar.sync 	0;
	setp.gt.u32 	%p7, %r1, 31;
	@%p7 bra 	$L__BB1_16;
	ld.shared.u32 	%r66, [%r5+128];
	ld.shared.u32 	%r67, [%r5];
	add.s32 	%r68, %r67, %r66;
	st.shared.u32 	[%r5], %r68;
$L__BB1_16:
	bar.sync 	0;
	setp.gt.u32 	%p8, %r1, 15;
	@%p8 bra 	$L__BB1_18;
	ld.shared.u32 	%r69, [%r5+64];
	ld.shared.u32 	%r70, [%r5];
	add.s32 	%r71, %r70, %r69;
	st.shared.u32 	[%r5], %r71;
$L__BB1_18:
	bar.sync 	0;
	setp.gt.u32 	%p9, %r1, 7;
	@%p9 bra 	$L__BB1_20;
	ld.shared.u32 	%r72, [%r5+32];
	ld.shared.u32 	%r73, [%r5];
	add.s32 	%r74, %r73, %r72;
	st.shared.u32 	[%r5], %r74;
$L__BB1_20:
	bar.sync 	0;
	setp.gt.u32 	%p10, %r1, 3;
	@%p10 bra 	$L__BB1_22;
	ld.shared.u32 	%r75, [%r5+16];
	ld.shared.u32 	%r76, [%r5];
	add.s32 	%r77, %r76, %r75;
	st.shared.u32 	[%r5], %r77;
$L__BB1_22:
	bar.sync 	0;
	setp.gt.u32 	%p11, %r1, 1;
	@%p11 bra 	$L__BB1_24;
	ld.shared.u32 	%r78, [%r5+8];
	ld.shared.u32 	%r79, [%r5];
	add.s32 	%r80, %r79, %r78;
	st.shared.u32 	[%r5], %r80;
$L__BB1_24:
	bar.sync 	0;
	setp.ne.s32 	%p12, %r1, 0;
	@%p12 bra 	$L__BB1_26;
	ld.shared.u32 	%r81, [_ZZ16sgpu_cuda_kerneliiPjS_S_S_iE3sum+4];
	ld.shared.u32 	%r82, [_ZZ16sgpu_cuda_kerneliiPjS_S_S_iE3sum];
	add.s32 	%r83, %r82, %r81;
	st.shared.u32 	[_ZZ16sgpu_cuda_kerneliiPjS_S_S_iE3sum], %r83;
$L__BB1_26:
	setp.ne.s32 	%p13, %r1, 0;
	bar.sync 	0;
	@%p13 bra 	$L__BB1_28;
	ld.shared.u32 	%r84, [_ZZ16sgpu_cuda_kerneliiPjS_S_S_iE3sum];
	cvta.to.global.u64 	%rd12, %rd4;
	mul.wide.u32 	%rd13, %r2, 4;
	add.s64 	%rd14, %rd12, %rd13;
	st.global.u32 	[%rd14], %r84;
$L__BB1_28:
	ret;

}


// ===== COMPILED SASS (sm_100) =====

	.target	sm_100

	.elftype	@"ET_EXEC"


//--------------------- .note.nv.tkinfo           --------------------------
	.section	.note.nv.tkinfo,"",@"SHT_NOTE"
	.sectionflags	@"SHF_NOTE_NV_TKINFO"
	.tkinfo
        /*0018*/ 	.word	0x00000002
        /*0030*/ 	.string	""
        /*0030*/ 	.string	"ptxas"
        /*0030*/ 	.string	"Cuda compilation tools, release 13.0, V13.0.88"
        /*0030*/ 	.string	"Build cuda_13.0.r13.0/compiler.36424714_0"
        /*0030*/ 	.string	"-arch sm_100 -m 64 "



//--------------------- .note.nv.cuinfo           --------------------------
	.section	.note.nv.cuinfo,"",@"SHT_NOTE"
	.sectionflags	@"SHF_NOTE_NV_CUINFO"
        /*0018*/ 	.short	0x0002
        /*001a*/ 	.short	0x0064
        /*001c*/ 	.short	0x0082
	.zero		2


//--------------------- .nv.info                  --------------------------
	.section	.nv.info,"",@"SHT_CUDA_INFO"
	.align	4


	//----- nvinfo : EIATTR_REGCOUNT
	.align		4
        /*0000*/ 	.byte	0x04, 0x2f
        /*0002*/ 	.short	(.L_1 - .L_0)
	.align		4
.L_0:
        /*0004*/ 	.word	index@(_Z11cuda_kerneliiPjS_S_S_i)
        /*0008*/ 	.word	0x00000016


	//----- nvinfo : EIATTR_FRAME_SIZE
	.align		4
.L_1:
        /*000c*/ 	.byte	0x04, 0x11
        /*000e*/ 	.short	(.L_3 - .L_2)
	.align		4
.L_2:
        /*0010*/ 	.word	index@(_Z11cuda_kerneliiPjS_S_S_i)
        /*0014*/ 	.word	0x00000000


	//----- nvinfo : EIATTR_REGCOUNT
	.align		4
.L_3:
        /*0018*/ 	.byte	0x04, 0x2f
        /*001a*/ 	.short	(.L_5 - .L_4)
	.align		4
.L_4:
        /*001c*/ 	.word	index@(_Z16sgpu_cuda_kerneliiPjS_S_S_i)
        /*0020*/ 	.word	0x00000016


	//----- nvinfo : EIATTR_FRAME_SIZE
	.align		4
.L_5:
        /*0024*/ 	.byte	0x04, 0x11
        /*0026*/ 	.short	(.L_7 - .L_6)
	.align		4
.L_6:
        /*0028*/ 	.word	index@(_Z16sgpu_cuda_kerneliiPjS_S_S_i)
        /*002c*/ 	.word	0x00000000


	//----- nvinfo : EIATTR_MIN_STACK_SIZE
	.align		4
.L_7:
        /*0030*/ 	.byte	0x04, 0x12
        /*0032*/ 	.short	(.L_9 - .L_8)
	.align		4
.L_8:
        /*0034*/ 	.word	index@(_Z16sgpu_cuda_kerneliiPjS_S_S_i)
        /*0038*/ 	.word	0x00000000


	//----- nvinfo : EIATTR_MIN_STACK_SIZE
	.align		4
.L_9:
        /*003c*/ 	.byte	0x04, 0x12
        /*003e*/ 	.short	(.L_11 - .L_10)
	.align		4
.L_10:
        /*0040*/ 	.word	index@(_Z11cuda_kerneliiPjS_S_S_i)
        /*0044*/ 	.word	0x00000000
.L_11:


//--------------------- .nv.compat                --------------------------
	.section	.nv.compat,"",@"SHT_CUDA_COMPAT_INFO"
	.align	4
        /*0000*/ 	.byte	0x02, 0x09, 0x00, 0x00, 0x02, 0x02, 0x01, 0x00, 0x02, 0x05, 0x05, 0x00, 0x03, 0x07, 0x01, 0x01
        /*0010*/ 	.byte	0x02, 0x03, 0x00, 0x00, 0x02, 0x06, 0x01, 0x00, 0x04, 0x0b, 0x08, 0x00, 0x09, 0x00, 0x00, 0x00
        /*0020*/ 	.byte	0x00, 0x00, 0x00, 0x00


//--------------------- .nv.info._Z16sgpu_cuda_kerneliiPjS_S_S_i --------------------------
	.section	.nv.info._Z16sgpu_cuda_kerneliiPjS_S_S_i,"",@"SHT_CUDA_INFO"
	.sectionflags	@""
	.align	4


	//----- nvinfo : EIATTR_CUDA_API_VERSION
	.align		4
        /*0000*/ 	.byte	0x04, 0x37
        /*0002*/ 	.short	(.L_13 - .L_12)
.L_12:
        /*0004*/ 	.word	0x00000082


	//----- nvinfo : EIATTR_KPARAM_INFO
	.align		4
.L_13:
        /*0008*/ 	.byte	0x04, 0x17
        /*000a*/ 	.short	(.L_15 - .L_14)
.L_14:
        /*000c*/ 	.word	0x00000000
        /*0010*/ 	.short	0x0006
        /*0012*/ 	.short	0x0028
        /*0014*/ 	.byte	0x00, 0xf0, 0x11, 0x00


	//----- nvinfo : EIATTR_KPARAM_INFO
	.align		4
.L_15:
        /*0018*/ 	.byte	0x04, 0x17
        /*001a*/ 	.short	(.L_17 - .L_16)
.L_16:
        /*001c*/ 	.word	0x00000000
        /*0020*/ 	.short	0x0005
        /*0022*/ 	.short	0x0020
        /*0024*/ 	.byte	0x00, 0xf5, 0x21, 0x00


	//----- nvinfo : EIATTR_KPARAM_INFO
	.align		4
.L_17:
        /*0028*/ 	.byte	0x04, 0x17
        /*002a*/ 	.short	(.L_19 - .L_18)
.L_18:
        /*002c*/ 	.word	0x00000000
        /*0030*/ 	.short	0x0004
        /*0032*/ 	.short	0x0018
        /*0034*/ 	.byte	0x00, 0xf5, 0x21, 0x00


	//----- nvinfo : EIATTR_KPARAM_INFO
	.align		4
.L_19:
        /*0038*/ 	.byte	0x04, 0x17
        /*003a*/ 	.short	(.L_21 - .L_20)
.L_20:
        /*003c*/ 	.word	0x00000000
        /*0040*/ 	.short	0x0003
        /*0042*/ 	.short	0x0010
        /*0044*/ 	.byte	0x00, 0xf5, 0x21, 0x00


	//----- nvinfo : EIATTR_KPARAM_INFO
	.align		4
.L_21:
        /*0048*/ 	.byte	0x04, 0x17
        /*004a*/ 	.short	(.L_23 - .L_22)
.L_22:
        /*004c*/ 	.word	0x00000000
        /*0050*/ 	.short	0x0002
        /*0052*/ 	.short	0x0008
        /*0054*/ 	.byte	0x00, 0xf5, 0x21, 0x00


	//----- nvinfo : EIATTR_KPARAM_INFO
	.align		4
.L_23:
        /*0058*/ 	.byte	0x04, 0x17
        /*005a*/ 	.short	(.L_25 - .L_24)
.L_24:
        /*005c*/ 	.word	0x00000000
        /*0060*/ 	.short	0x0001
        /*0062*/ 	.short	0x0004
        /*0064*/ 	.byte	0x00, 0xf0, 0x11, 0x00


	//----- nvinfo : EIATTR_KPARAM_INFO
	.align		4
.L_25:
        /*0068*/ 	.byte	0x04, 0x17
        /*006a*/ 	.short	(.L_27 - .L_26)
.L_26:
        /*006c*/ 	.word	0x00000000
        /*0070*/ 	.short	0x0000
        /*0072*/ 	.short	0x0000
        /*0074*/ 	.byte	0x00, 0xf0, 0x11, 0x00


	//----- nvinfo : EIATTR_SPARSE_MMA_MASK
	.align		4
.L_27:
        /*0078*/ 	.byte	0x03, 0x50
        /*007a*/ 	.short	0x0000


	//----- nvinfo : EIATTR_MAXREG_COUNT
	.align		4
        /*007c*/ 	.byte	0x03, 0x1b
        /*007e*/ 	.short	0x00ff


	//----- nvinfo : EIATTR_NUM_BARRIERS
	.align		4
        /*0080*/ 	.byte	0x02, 0x4c
        /*0082*/ 	.byte	0x01
	.zero		1


	//----- nvinfo : EIATTR_MERCURY_ISA_VERSION
	.align		4
        /*0084*/ 	.byte	0x03, 0x5f
        /*0086*/ 	.short	0x0101


	//----- nvinfo : EIATTR_VRC_CTA_INIT_COUNT
	.align		4
        /*0088*/ 	.byte	0x02, 0x4a
	.zero		1
	.zero		1


	//----- nvinfo : EIATTR_EXIT_INSTR_OFFSETS
	.align		4
        /*008c*/ 	.byte	0x04, 0x1c
        /*008e*/ 	.short	(.L_29 - .L_28)


	//   ....[0]....
.L_28:
        /*0090*/ 	.word	0x000008a0


	//   ....[1]....
        /*0094*/ 	.word	0x00000920


	//----- nvinfo : EIATTR_CRS_STACK_SIZE
	.align		4
.L_29:
        /*0098*/ 	.byte	0x04, 0x1e
        /*009a*/ 	.short	(.L_31 - .L_30)
.L_30:
        /*009c*/ 	.word	0x00000000


	//----- nvinfo : EIATTR_CBANK_PARAM_SIZE
	.align		4
.L_31:
        /*00a0*/ 	.byte	0x03, 0x19
        /*00a2*/ 	.short	0x002c


	//----- nvinfo : EIATTR_PARAM_CBANK
	.align		4
        /*00a4*/ 	.byte	0x04, 0x0a
        /*00a6*/ 	.short	(.L_33 - .L_32)
	.align		4
.L_32:
        /*00a8*/ 	.word	index@(.nv.constant0._Z16sgpu_cuda_kerneliiPjS_S_S_i)
        /*00ac*/ 	.short	0x0380
        /*00ae*/ 	.short	0x002c


	//----- nvinfo : EIATTR_SW_WAR
	.align		4
.L_33:
        /*00b0*/ 	.byte	0x04, 0x36
        /*00b2*/ 	.short	(.L_35 - .L_34)
.L_34:
        /*00b4*/ 	.word	0x00000008
.L_35:


//--------------------- .nv.info._Z11cuda_kerneliiPjS_S_S_i --------------------------
	.section	.nv.info._Z11cuda_kerneliiPjS_S_S_i,"",@"SHT_CUDA_INFO"
	.sectionflags	@""
	.align	4


	//----- nvinfo : EIATTR_CUDA_API_VERSION
	.align		4
        /*0000*/ 	.byte	0x04, 0x37
        /*0002*/ 	.short	(.L_37 - .L_36)
.L_36:
        /*0004*/ 	.word	0x00000082


	//----- nvinfo : EIATTR_KPARAM_INFO
	.align		4
.L_37:
        /*0008*/ 	.byte	0x04, 0x17
        /*000a*/ 	.short	(.L_39 - .L_38)
.L_38:
        /*000c*/ 	.word	0x00000000
        /*0010*/ 	.short	0x0006
        /*0012*/ 	.short	0x0028
        /*0014*/ 	.byte	0x00, 0xf0, 0x11, 0x00


	//----- nvinfo : EIATTR_KPARAM_INFO
	.align		4
.L_39:
        /*0018*/ 	.byte	0x04, 0x17
        /*001a*/ 	.short	(.L_41 - .L_40)
.L_40:
        /*001c*/ 	.word	0x00000000
        /*0020*/ 	.short	0x0005
        /*0022*/ 	.short	0x0020
        /*0024*/ 	.byte	0x00, 0xf5, 0x21, 0x00


	//----- nvinfo : EIATTR_KPARAM_INFO
	.align		4
.L_41:
        /*0028*/ 	.byte	0x04, 0x17
        /*002a*/ 	.short	(.L_43 - .L_42)
.L_42:
        /*002c*/ 	.word	0x00000000
        /*0030*/ 	.short	0x0004
        /*0032*/ 	.short	0x0018
        /*0034*/ 	.byte	0x00, 0xf5, 0x21, 0x00


	//----- nvinfo : EIATTR_KPARAM_INFO
	.align		4
.L_43:
        /*0038*/ 	.byte	0x04, 0x17
        /*003a*/ 	.short	(.L_45 - .L_44)
.L_44:
        /*003c*/ 	.word	0x00000000
        /*0040*/ 	.short	0x0003
        /*0042*/ 	.short	0x0010
        /*0044*/ 	.byte	0x00, 0xf5, 0x21, 0x00


	//----- nvinfo : EIATTR_KPARAM_INFO
	.align		4
.L_45:
        /*0048*/ 	.byte	0x04, 0x17
        /*004a*/ 	.short	(.L_47 - .L_46)
.L_46:
        /*004c*/ 	.word	0x00000000
        /*0050*/ 	.short	0x0002
        /*0052*/ 	.short	0x0008
        /*0054*/ 	.byte	0x00, 0xf5, 0x21, 0x00


	//----- nvinfo : EIATTR_KPARAM_INFO
	.align		4
.L_47:
        /*0058*/ 	.byte	0x04, 0x17
        /*005a*/ 	.short	(.L_49 - .L_48)
.L_48:
        /*005c*/ 	.word	0x00000000
        /*0060*/ 	.short	0x0001
        /*0062*/ 	.short	0x0004
        /*0064*/ 	.byte	0x00, 0xf0, 0x11, 0x00


	//----- nvinfo : EIATTR_KPARAM_INFO
	.align		4
.L_49:
        /*0068*/ 	.byte	0x04, 0x17
        /*006a*/ 	.short	(.L_51 - .L_50)
.L_50:
        /*006c*/ 	.word	0x00000000
        /*0070*/ 	.short	0x0000
        /*0072*/ 	.short	0x0000
        /*0074*/ 	.byte	0x00, 0xf0, 0x11, 0x00


	//----- nvinfo : EIATTR_SPARSE_MMA_MASK
	.align		4
.L_51:
        /*0078*/ 	.byte	0x03, 0x50
        /*007a*/ 	.short	0x0000


	//----- nvinfo : EIATTR_MAXREG_COUNT
	.align		4
        /*007c*/ 	.byte	0x03, 0x1b
        /*007e*/ 	.short	0x00ff


	//----- nvinfo : EIATTR_NUM_BARRIERS
	.align		4
        /*0080*/ 	.byte	0x02, 0x4c
        /*0082*/ 	.byte	0x01
	.zero		1


	//----- nvinfo : EIATTR_MERCURY_ISA_VERSION
	.align		4
        /*0084*/ 	.byte	0x03, 0x5f
        /*0086*/ 	.short	0x0101


	//----- nvinfo : EIATTR_VRC_CTA_INIT_COUNT
	.align		4
        /*0088*/ 	.byte	0x02, 0x4a
	.zero		1
	.zero		1


	//----- nvinfo : EIATTR_EXIT_INSTR_OFFSETS
	.align		4
        /*008c*/ 	.byte	0x04, 0x1c
        /*008e*/ 	.short	(.L_53 - .L_52)


	//   ....[0]....
.L_52:
        /*0090*/ 	.word	0x000008a0


	//   ....[1]....
        /*0094*/ 	.word	0x00000920


	//----- nvinfo : EIATTR_CRS_STACK_SIZE
	.align		4
.L_53:
        /*0098*/ 	.byte	0x04, 0x1e
        /*009a*/ 	.short	(.L_55 - .L_54)
.L_54:
        /*009c*/ 	.word	0x00000000


	//----- nvinfo : EIATTR_CBANK_PARAM_SIZE
	.align		4
.L_55:
        /*00a0*/ 	.byte	0x03, 0x19
        /*00a2*/ 	.short	0x002c


	//----- nvinfo : EIATTR_PARAM_CBANK
	.align		4
        /*00a4*/ 	.byte	0x04, 0x0a
        /*00a6*/ 	.short	(.L_57 - .L_56)
	.align		4
.L_56:
        /*00a8*/ 	.word	index@(.nv.constant0._Z11cuda_kerneliiPjS_S_S_i)
        /*00ac*/ 	.short	0x0380
        /*00ae*/ 	.short	0x002c


	//----- nvinfo : EIATTR_SW_WAR
	.align		4
.L_57:
        /*00b0*/ 	.byte	0x04, 0x36
        /*00b2*/ 	.short	(.L_59 - .L_58)
.L_58:
        /*00b4*/ 	.word	0x00000008
.L_59:


//--------------------- .nv.callgraph             --------------------------
	.section	.nv.callgraph,"",@"SHT_CUDA_CALLGRAPH"
	.align	4
	.sectionentsize	8
	.align		4
        /*0000*/ 	.word	0x00000000
	.align		4
        /*0004*/ 	.word	0xffffffff
	.align		4
        /*0008*/ 	.word	0x00000000
	.align		4
        /*000c*/ 	.word	0xfffffffe
	.align		4
        /*0010*/ 	.word	0x00000000
	.align		4
        /*0014*/ 	.word	0xfffffffd
	.align		4
        /*0018*/ 	.word	0x00000000
	.align		4
        /*001c*/ 	.word	0xfffffffc


//--------------------- .text._Z16sgpu_cuda_kerneliiPjS_S_S_i --------------------------
	.section	.text._Z16sgpu_cuda_kerneliiPjS_S_S_i,"ax",@progbits
	.align	128
        .global         _Z16sgpu_cuda_kerneliiPjS_S_S_i
        .type           _Z16sgpu_cuda_kerneliiPjS_S_S_i,@function
        .size           _Z16sgpu_cuda_kerneliiPjS_S_S_i,(.L_x_18 - _Z16sgpu_cuda_kerneliiPjS_S_S_i)
        .other          _Z16sgpu_cuda_kerneliiPjS_S_S_i,@"STO_CUDA_ENTRY STV_DEFAULT"
_Z16sgpu_cuda_kerneliiPjS_S_S_i:
.text._Z16sgpu_cuda_kerneliiPjS_S_S_i:
[----:B------:R-:W-:Y:S01]  /*0000*/  LDC R1, c[0x0][0x37c] ;  /* 0x0000df00ff017b82 */ /* 0x000fe20000000800 */
[----:B------:R-:W0:Y:S01]  /*0010*/  S2R R3, SR_TID.X ;  /* 0x0000000000037919 */ /* 0x000e220000002100 */
[----:B------:R-:W0:Y:S01]  /*0020*/  LDCU UR5, c[0x0][0x360] ;  /* 0x00006c00ff0577ac */ /* 0x000e220008000800 */
[----:B------:R-:W-:Y:S01]  /*0030*/  MOV R4, 0x400 ;  /* 0x0000040000047802 */ /* 0x000fe20000000f00 */
[----:B------:R-:W-:Y:S01]  /*0040*/  BSSY.RECONVERGENT B0, `(.L_x_0) ;  /* 0x0000058000007945 */ /* 0x000fe20003800200 */
[----:B------:R-:W0:Y:S01]  /*0050*/  S2R R0, SR_CTAID.X ;  /* 0x0000000000007919 */ /* 0x000e220000002500 */
[----:B------:R-:W1:Y:S02]  /*0060*/  LDCU UR8, c[0x0][0x3a8] ;  /* 0x00007500ff0877ac */ /* 0x000e640008000800 */
[----:B------:R-:W-:Y:S01]  /*0070*/  VIADD R2, R4, 0x3c00 ;  /* 0x00003c0004027836 */ /* 0x000fe20000000000 */
[----:B------:R-:W2:Y:S01]  /*0080*/  S2R R17, SR_CgaCtaId ;  /* 0x0000000000117919 */ /* 0x000ea20000008800 */
[----:B------:R-:W3:Y:S01]  /*0090*/  LDCU UR4, c[0x0][0x380] ;  /* 0x00007000ff0477ac */ /* 0x000ee20008000800 */
[----:B------:R-:W4:Y:S01]  /*00a0*/  LDCU.64 UR6, c[0x0][0x358] ;  /* 0x00006b00ff0677ac */ /* 0x000f220008000a00 */
[----:B------:R-:W0:Y:S02]  /*00b0*/  LDCU UR9, c[0x0][0x384] ;  /* 0x00007080ff0977ac */ /* 0x000e240008000800 */
[----:B0-----:R-:W-:Y:S01]  /*00c0*/  IMAD R5, R0, UR5, R3 ;  /* 0x0000000500057c24 */ /* 0x001fe2000f8e0203 */
[----:B------:R-:W-:-:S02]  /*00d0*/  UMOV UR5, 0xffffffff ;  /* 0xffffffff00057882 */ /* 0x000fc40000000000 */
[----:B---3--:R-:W-:Y:S01]  /*00e0*/  USHF.L.U32 UR4, UR5, UR4, URZ ;  /* 0x0000000405047299 */ /* 0x008fe200080006ff */
[----:B--2---:R-:W-:Y:S02]  /*00f0*/  LEA R2, R17, R2, 0x18 ;  /* 0x0000000211027211 */ /* 0x004fe400078ec0ff */
[----:B-1----:R-:W-:-:S03]  /*0100*/  ISETP.GE.AND P0, PT, R5, UR8, PT ;  /* 0x0000000805007c0c */ /* 0x002fc6000bf06270 */
[----:B------:R-:W-:-:S10]  /*0110*/  IMAD R2, R3, 0x4, R2 ;  /* 0x0000000403027824 */ /* 0x000fd400078e0202 */
[----:B----4-:R-:W-:Y:S05]  /*0120*/  @P0 BRA `(.L_x_1) ;  /* 0x0000000400200947 */ /* 0x010fea0003800000 */
[----:B------:R-:W0:Y:S08]  /*0130*/  LDC.64 R8, c[0x0][0x390] ;  /* 0x0000e400ff087b82 */ /* 0x000e300000000a00 */
[----:B------:R-:W1:Y:S08]  /*0140*/  LDC.64 R10, c[0x0][0x398] ;  /* 0x0000e600ff0a7b82 */ /* 0x000e700000000a00 */
[----:B------:R-:W2:Y:S01]  /*0150*/  LDC.64 R6, c[0x0][0x388] ;  /* 0x0000e200ff067b82 */ /* 0x000ea20000000a00 */
[----:B0-----:R-:W-:-:S06]  /*0160*/  IMAD.WIDE R8, R5, 0x4, R8 ;  /* 0x0000000405087825 */ /* 0x001fcc00078e0208 */
[----:B------:R-:W3:Y:S01]  /*0170*/  LDG.E R8, desc[UR6][R8.64] ;  /* 0x0000000608087981 */ /* 0x000ee2000c1e1900 */
[----:B-1----:R-:W-:-:S06]  /*0180*/  IMAD.WIDE R10, R5, 0x4, R10 ;  /* 0x00000004050a7825 */ /* 0x002fcc00078e020a */
[----:B------:R-:W3:Y:S01]  /*0190*/  LDG.E R11, desc[UR6][R10.64] ;  /* 0x000000060a0b7981 */ /* 0x000ee2000c1e1900 */
[----:B--2---:R-:W-:-:S05]  /*01a0*/  IMAD.WIDE R6, R5, 0x4, R6 ;  /* 0x0000000405067825 */ /* 0x004fca00078e0206 */
[----:B------:R0:W3:Y:S01]  /*01b0*/  LDG.E R13, desc[UR6][R6.64] ;  /* 0x00000006060d7981 */ /* 0x0000e2000c1e1900 */
[C---:B------:R-:W-:Y:S02]  /*01c0*/  VIADD R5, R4.reuse, 0xf00 ;  /* 0x00000f0004057836 */ /* 0x040fe40000000000 */
[C---:B------:R-:W-:Y:S02]  /*01d0*/  VIADD R14, R4.reuse, 0x1e00 ;  /* 0x00001e00040e7836 */ /* 0x040fe40000000000 */
[----:B------:R-:W-:Y:S01]  /*01e0*/  VIADD R15, R4, 0x2d00 ;  /* 0x00002d00040f7836 */ /* 0x000fe20000000000 */
[C---:B------:R-:W-:Y:S02]  /*01f0*/  LEA R4, R17.reuse, R4, 0x18 ;  /* 0x0000000411047211 */ /* 0x040fe400078ec0ff */
[C---:B------:R-:W-:Y:S02]  /*0200*/  LEA R12, R17.reuse, R5, 0x18 ;  /* 0x00000005110c7211 */ /* 0x040fe400078ec0ff */
[----:B------:R-:W-:-:S02]  /*0210*/  LEA R14, R17, R14, 0x18 ;  /* 0x0000000e110e7211 */ /* 0x000fc400078ec0ff */
[----:B------:R-:W-:Y:S01]  /*0220*/  LEA R16, R17, R15, 0x18 ;  /* 0x0000000f11107211 */ /* 0x000fe200078ec0ff */
[C---:B------:R-:W-:Y:S02]  /*0230*/  IMAD R4, R3.reuse, 0x28, R4 ;  /* 0x0000002803047824 */ /* 0x040fe400078e0204 */
[C---:B------:R-:W-:Y:S02]  /*0240*/  IMAD R5, R3.reuse, 0x28, R12 ;  /* 0x0000002803057824 */ /* 0x040fe400078e020c */
[C---:B0-----:R-:W-:Y:S02]  /*0250*/  IMAD R6, R3.reuse, 0x28, R14 ;  /* 0x0000002803067824 */ /* 0x041fe400078e020e */
[----:B------:R-:W-:Y:S02]  /*0260*/  IMAD R7, R3, 0x28, R16 ;  /* 0x0000002803077824 */ /* 0x000fe400078e0210 */
[----:B------:R-:W-:Y:S01]  /*0270*/  HFMA2 R12, -RZ, RZ, 0, 0 ;  /* 0x00000000ff0c7431 */ /* 0x000fe200000001ff */
[----:B------:R-:W-:Y:S01]  /*0280*/  BSSY.RECONVERGENT B1, `(.L_x_2) ;  /* 0x0000030000017945 */ /* 0x000fe20003800200 */
[----:B------:R-:W-:Y:S01]  /*0290*/  IMAD.MOV.U32 R9, RZ, RZ, RZ ;  /* 0x000000ffff097224 */ /* 0x000fe200078e00ff */
[----:B---3--:R-:W-:Y:S01]  /*02a0*/  LOP3.LUT R10, R11, R8, R13, 0xfe, !PT ;  /* 0x000000080b0a7212 */ /* 0x008fe200078efe0d */
[----:B------:R0:W-:Y:S04]  /*02b0*/  STS [R4], R13 ;  /* 0x0000000d04007388 */ /* 0x0001e80000000800 */
[----:B------:R0:W-:Y:S04]  /*02c0*/  STS [R5], R8 ;  /* 0x0000000805007388 */ /* 0x0001e80000000800 */
[----:B------:R0:W-:Y:S04]  /*02d0*/  STS [R6], R11 ;  /* 0x0000000b06007388 */ /* 0x0001e80000000800 */
[----:B------:R0:W-:Y:S02]  /*02e0*/  STS [R7], R10 ;  /* 0x0000000a07007388 */ /* 0x0001e40000000800 */
.L_x_6:
[----:B0-----:R-:W-:Y:S01]  /*02f0*/  IMAD R17, R12, 0x4, R7 ;  /* 0x000000040c117824 */ /* 0x001fe200078e0207 */
[----:B------:R-:W-:Y:S01]  /*0300*/  BSSY.RECONVERGENT B2, `(.L_x_3) ;  /* 0x0000025000027945 */ /* 0x000fe20003800200 */
[----:B------:R-:W-:-:S03]  /*0310*/  IMAD.MOV.U32 R15, RZ, RZ, R12 ;  /* 0x000000ffff0f7224 */ /* 0x000fc600078e000c */
[----:B0-----:R-:W0:Y:S02]  /*0320*/  LDS R11, [R17] ;  /* 0x00000000110b7984 */ /* 0x001e240000000800 */
[----:B0-----:R-:W-:-:S04]  /*0330*/  LOP3.LUT R8, R11, UR4, RZ, 0xfc, !PT ;  /* 0x000000040b087c12 */ /* 0x001fc8000f8efcff */
[----:B------:R-:W-:-:S13]  /*0340*/  ISETP.NE.AND P0, PT, R8, -0x1, PT ;  /* 0xffffffff0800780c */ /* 0x000fda0003f05270 */
[----:B------:R-:W-:Y:S01]  /*0350*/  @!P0 VIADD R12, R12, 0xffffffff ;  /* 0xffffffff0c0c8836 */ /* 0x000fe20000000000 */
[----:B------:R-:W-:Y:S06]  /*0360*/  @!P0 BRA `(.L_x_4) ;  /* 0x0000000000788947 */ /* 0x000fec0003800000 */
[----:B------:R-:W-:-:S04]  /*0370*/  IADD3 R8, PT, PT, R11, 0x1, RZ ;  /* 0x000000010b087810 */ /* 0x000fc80007ffe0ff */
[CC--:B------:R-:W-:Y:S02]  /*0380*/  LOP3.LUT R10, R8.reuse, R11.reuse, RZ, 0xfc, !PT ;  /* 0x0000000b080a7212 */ /* 0x0c0fe400078efcff */
[----:B------:R-:W-:-:S03]  /*0390*/  LOP3.LUT R19, R8, R11, RZ, 0x30, !PT ;  /* 0x0000000b08137212 */ /* 0x000fc600078e30ff */
[----:B------:R0:W-:Y:S01]  /*03a0*/  STS [R17], R10 ;  /* 0x0000000a11007388 */ /* 0x0001e20000000800 */
[----:B------:R-:W-:-:S13]  /*03b0*/  LOP3.LUT P0, RZ, R19, UR4, RZ, 0x30, !PT ;  /* 0x0000000413ff7c12 */ /* 0x000fda000f8030ff */
[----:B0-----:R-:W-:Y:S05]  /*03c0*/  @!P0 BRA `(.L_x_5) ;  /* 0x00000000005c8947 */ /* 0x001fea0003800000 */
[----:B------:R-:W-:-:S05]  /*03d0*/  VIADD R18, R15, 0x1 ;  /* 0x000000010f127836 */ /* 0x000fca0000000000 */
[----:B------:R-:W-:-:S13]  /*03e0*/  ISETP.NE.AND P0, PT, R18, UR9, PT ;  /* 0x0000000912007c0c */ /* 0x000fda000bf05270 */
[----:B------:R-:W-:Y:S02]  /*03f0*/  @!P0 VIADD R9, R9, 0x1 ;  /* 0x0000000109098836 */ /* 0x000fe40000000000 */
[----:B------:R-:W-:Y:S01]  /*0400*/  @!P0 VIADD R12, R15, 0xffffffff ;  /* 0xffffffff0f0c8836 */ /* 0x000fe20000000000 */
[----:B------:R-:W-:Y:S06]  /*0410*/  @!P0 BRA `(.L_x_4) ;  /* 0x00000000004c8947 */ /* 0x000fec0003800000 */
[C---:B------:R-:W-:Y:S02]  /*0420*/  IMAD R8, R15.reuse, 0x4, R4 ;  /* 0x000000040f087824 */ /* 0x040fe400078e0204 */
[----:B------:R-:W-:-:S03]  /*0430*/  IMAD R14, R15, 0x4, R6 ;  /* 0x000000040f0e7824 */ /* 0x000fc600078e0206 */
[----:B------:R-:W0:Y:S02]  /*0440*/  LDS R10, [R8] ;  /* 0x00000000080a7984 */ /* 0x000e240000000800 */
[----:B0-----:R-:W-:Y:S02]  /*0450*/  LOP3.LUT R11, R10, R19, RZ, 0xfc, !PT ;  /* 0x000000130a0b7212 */ /* 0x001fe400078efcff */
[----:B------:R-:W-:-:S03]  /*0460*/  LEA R10, R15, R5, 0x2 ;  /* 0x000000050f0a7211 */ /* 0x000fc600078e10ff */
[----:B------:R-:W-:Y:S04]  /*0470*/  STS [R8+0x4], R11 ;  /* 0x0000040b08007388 */ /* 0x000fe80000000800 */
[----:B------:R-:W0:Y:S02]  /*0480*/  LDS R12, [R10] ;  /* 0x000000000a0c7984 */ /* 0x000e240000000800 */
[----:B0-----:R-:W-:-:S05]  /*0490*/  LOP3.LUT R12, R12, R19, RZ, 0xfc, !PT ;  /* 0x000000130c0c7212 */ /* 0x001fca00078efcff */
[----:B------:R-:W-:-:S05]  /*04a0*/  IMAD.SHL.U32 R13, R12, 0x2, RZ ;  /* 0x000000020c0d7824 */ /* 0x000fca00078e00ff */
[----:B------:R-:W-:Y:S04]  /*04b0*/  STS [R10+0x4], R13 ;  /* 0x0000040d0a007388 */ /* 0x000fe80000000800 */
[----:B------:R-:W0:Y:S02]  /*04c0*/  LDS R12, [R14] ;  /* 0x000000000e0c7984 */ /* 0x000e240000000800 */
[----:B0-----:R-:W-:-:S04]  /*04d0*/  LOP3.LUT R12, R12, R19, RZ, 0xfc, !PT ;  /* 0x000000130c0c7212 */ /* 0x001fc800078efcff */
[----:B------:R-:W-:Y:S01]  /*04e0*/  SHF.R.U32.HI R16, RZ, 0x1, R12 ;  /* 0x00000001ff107819 */ /* 0x000fe2000001160c */
[----:B------:R-:W-:-:S03]  /*04f0*/  IMAD.MOV.U32 R12, RZ, RZ, R18 ;  /* 0x000000ffff0c7224 */ /* 0x000fc600078e0012 */
[----:B------:R-:W-:Y:S01]  /*0500*/  LOP3.LUT R15, R16, R11, R13, 0xfe, !PT ;  /* 0x0000000b100f7212 */ /* 0x000fe200078efe0d */
[----:B------:R0:W-:Y:S04]  /*0510*/  STS [R14+0x4], R16 ;  /* 0x000004100e007388 */ /* 0x0001e80000000800 */
[----:B------:R0:W-:Y:S01]  /*0520*/  STS [R17+0x4], R15 ;  /* 0x0000040f11007388 */ /* 0x0001e20000000800 */
[----:B------:R-:W-:Y:S05]  /*0530*/  BRA `(.L_x_4) ;  /* 0x0000000000047947 */ /* 0x000fea0003800000 */
.L_x_5:
[----:B------:R-:W-:-:S07]  /*0540*/  VIADD R12, R15, 0xffffffff ;  /* 0xffffffff0f0c7836 */ /* 0x000fce0000000000 */
.L_x_4:
[----:B------:R-:W-:Y:S05]  /*0550*/  BSYNC.RECONVERGENT B2 ;  /* 0x0000000000027941 */ /* 0x000fea0003800200 */
.L_x_3:
[----:B------:R-:W-:-:S13]  /*0560*/  ISETP.GT.AND P0, PT, R12, -0x1, PT ;  /* 0xffffffff0c00780c */ /* 0x000fda0003f04270 */
[----:B------:R-:W-:Y:S05]  /*0570*/  @P0 BRA `(.L_x_6) ;  /* 0xfffffffc005c0947 */ /* 0x000fea000383ffff */
[----:B------:R-:W-:Y:S05]  /*0580*/  BSYNC.RECONVERGENT B1 ;  /* 0x0000000000017941 */ /* 0x000fea0003800200 */
.L_x_2:
[----:B------:R1:W-:Y:S01]  /*0590*/  STS [R2], R9 ;  /* 0x0000000902007388 */ /* 0x0003e20000000800 */
[----:B------:R-:W-:Y:S05]  /*05a0*/  BRA `(.L_x_7) ;  /* 0x0000000000047947 */ /* 0x000fea0003800000 */
.L_x_1:
[----:B------:R0:W-:Y:S02]  /*05b0*/  STS [R2], RZ ;  /* 0x000000ff02007388 */ /* 0x0001e40000000800 */
.L_x_7:
[----:B------:R-:W-:Y:S05]  /*05c0*/  BSYNC.RECONVERGENT B0 ;  /* 0x0000000000007941 */ /* 0x000fea0003800200 */
.L_x_0:
[----:B------:R-:W-:Y:S01]  /*05d0*/  BAR.SYNC.DEFER_BLOCKING 0x0 ;  /* 0x0000000000007b1d */ /* 0x000fe20000010000 */
[C---:B------:R-:W-:Y:S02]  /*05e0*/  LOP3.LUT P0, RZ, R3.reuse, 0x3e0, RZ, 0xc0, !PT ;  /* 0x000003e003ff7812 */ /* 0x040fe4000780c0ff */
[C---:B------:R-:W-:Y:S02]  /*05f0*/  ISETP.GT.U32.AND P1, PT, R3.reuse, 0x1f, PT ;  /* 0x0000001f0300780c */ /* 0x040fe40003f24070 */
[----:B------:R-:W-:-:S13]  /*0600*/  ISETP.NE.AND P2, PT, R3, RZ, PT ;  /* 0x000000ff0300720c */ /* 0x000fda0003f45270 */
[----:B------:R-:W2:Y:S01]  /*0610*/  @!P2 S2R R6, SR_CgaCtaId ;  /* 0x000000000006a919 */ /* 0x000ea20000008800 */
[----:B------:R-:W-:Y:S04]  /*0620*/  @!P0 LDS R4, [R2+0x100] ;  /* 0x0001000002048984 */ /* 0x000fe80000000800 */
[----:B------:R-:W3:Y:S02]  /*0630*/  @!P0 LDS R5, [R2] ;  /* 0x0000000002058984 */ /* 0x000ee40000000800 */
[----:B---3--:R-:W-:-:S05]  /*0640*/  @!P0 IADD3 R5, PT, PT, R4, R5, RZ ;  /* 0x0000000504058210 */ /* 0x008fca0007ffe0ff */
[----:B------:R-:W-:Y:S01]  /*0650*/  @!P0 STS [R2], R5 ;  /* 0x0000000502008388 */ /* 0x000fe20000000800 */
[----:B------:R-:W-:Y:S01]  /*0660*/  BAR.SYNC.DEFER_BLOCKING 0x0 ;  /* 0x0000000000007b1d */ /* 0x000fe20000010000 */
[----:B------:R-:W-:-:S05]  /*0670*/  ISETP.GT.U32.AND P0, PT, R3, 0xf, PT ;  /* 0x0000000f0300780c */ /* 0x000fca0003f04070 */
[----:B------:R-:W-:Y:S04]  /*0680*/  @!P1 LDS R4, [R2+0x80] ;  /* 0x0000800002049984 */ /* 0x000fe80000000800 */
[----:B------:R-:W3:Y:S02]  /*0690*/  @!P1 LDS R7, [R2] ;  /* 0x0000000002079984 */ /* 0x000ee40000000800 */
[----:B---3--:R-:W-:-:S05]  /*06a0*/  @!P1 IMAD.IADD R7, R4, 0x1, R7 ;  /* 0x0000000104079824 */ /* 0x008fca00078e0207 */
[----:B------:R-:W-:Y:S01]  /*06b0*/  @!P1 STS [R2], R7 ;  /* 0x0000000702009388 */ /* 0x000fe20000000800 */
[----:B------:R-:W-:Y:S01]  /*06c0*/  BAR.SYNC.DEFER_BLOCKING 0x0 ;  /* 0x0000000000007b1d */ /* 0x000fe20000010000 */
[----:B------:R-:W-:-:S05]  /*06d0*/  ISETP.GT.U32.AND P1, PT, R3, 0x7, PT ;  /* 0x000000070300780c */ /* 0x000fca0003f24070 */
[----:B------:R-:W-:Y:S04]  /*06e0*/  @!P0 LDS R4, [R2+0x40] ;  /* 0x0000400002048984 */ /* 0x000fe80000000800 */
[----:B-1----:R-:W1:Y:S02]  /*06f0*/  @!P0 LDS R9, [R2] ;  /* 0x0000000002098984 */ /* 0x002e640000000800 */
[----:B-1----:R-:W-:-:S05]  /*0700*/  @!P0 IMAD.IADD R9, R4, 0x1, R9 ;  /* 0x0000000104098824 */ /* 0x002fca00078e0209 */
[----:B------:R-:W-:Y:S01]  /*0710*/  @!P0 STS [R2], R9 ;  /* 0x0000000902008388 */ /* 0x000fe20000000800 */
[----:B------:R-:W-:Y:S01]  /*0720*/  BAR.SYNC.DEFER_BLOCKING 0x0 ;  /* 0x0000000000007b1d */ /* 0x000fe20000010000 */
[----:B------:R-:W-:-:S05]  /*0730*/  ISETP.GT.U32.AND P0, PT, R3, 0x3, PT ;  /* 0x000000030300780c */ /* 0x000fca0003f04070 */
[----:B------:R-:W-:Y:S04]  /*0740*/  @!P1 LDS R4, [R2+0x20] ;  /* 0x0000200002049984 */ /* 0x000fe80000000800 */
[----:B------:R-:W1:Y:S02]  /*0750*/  @!P1 LDS R5, [R2] ;  /* 0x0000000002059984 */ /* 0x000e640000000800 */
[----:B-1----:R-:W-:-:S05]  /*0760*/  @!P1 IMAD.IADD R5, R4, 0x1, R5 ;  /* 0x0000000104059824 */ /* 0x002fca00078e0205 */
[----:B------:R1:W-:Y:S01]  /*0770*/  @!P1 STS [R2], R5 ;  /* 0x0000000502009388 */ /* 0x0003e20000000800 */
[----:B------:R-:W-:Y:S01]  /*0780*/  BAR.SYNC.DEFER_BLOCKING 0x0 ;  /* 0x0000000000007b1d */ /* 0x000fe20000010000 */
[----:B------:R-:W-:Y:S02]  /*0790*/  ISETP.GT.U32.AND P1, PT, R3, 0x1, PT ;  /* 0x000000010300780c */ /* 0x000fe40003f24070 */
[----:B-1----:R-:W-:-:S04]  /*07a0*/  @!P2 MOV R5, 0x400 ;  /* 0x000004000005a802 */ /* 0x002fc80000000f00 */
[----:B--2---:R-:W-:Y:S01]  /*07b0*/  @!P2 LEA R9, R6, R5, 0x18 ;  /* 0x000000050609a211 */ /* 0x004fe200078ec0ff */
[----:B------:R-:W-:Y:S04]  /*07c0*/  @!P0 LDS R4, [R2+0x10] ;  /* 0x0000100002048984 */ /* 0x000fe80000000800 */
[----:B------:R-:W1:Y:S02]  /*07d0*/  @!P0 LDS R7, [R2] ;  /* 0x0000000002078984 */ /* 0x000e640000000800 */
[----:B-1----:R-:W-:-:S05]  /*07e0*/  @!P0 IADD3 R7, PT, PT, R4, R7, RZ ;  /* 0x0000000704078210 */ /* 0x002fca0007ffe0ff */
[----:B------:R-:W-:Y:S01]  /*07f0*/  @!P0 STS [R2], R7 ;  /* 0x0000000702008388 */ /* 0x000fe20000000800 */
[----:B------:R-:W-:Y:S06]  /*0800*/  BAR.SYNC.DEFER_BLOCKING 0x0 ;  /* 0x0000000000007b1d */ /* 0x000fec0000010000 */
[----:B------:R-:W-:Y:S04]  /*0810*/  @!P1 LDS R3, [R2+0x8] ;  /* 0x0000080002039984 */ /* 0x000fe80000000800 */
[----:B------:R-:W1:Y:S02]  /*0820*/  @!P1 LDS R4, [R2] ;  /* 0x0000000002049984 */ /* 0x000e640000000800 */
[----:B-1----:R-:W-:-:S05]  /*0830*/  @!P1 IMAD.IADD R3, R3, 0x1, R4 ;  /* 0x0000000103039824 */ /* 0x002fca00078e0204 */
[----:B------:R-:W-:Y:S01]  /*0840*/  @!P1 STS [R2], R3 ;  /* 0x0000000302009388 */ /* 0x000fe20000000800 */
[----:B------:R-:W-:Y:S06]  /*0850*/  BAR.SYNC.DEFER_BLOCKING 0x0 ;  /* 0x0000000000007b1d */ /* 0x000fec0000010000 */
[----:B------:R-:W1:Y:S02]  /*0860*/  @!P2 LDS.64 R4, [R9+0x3c00] ;  /* 0x003c00000904a984 */ /* 0x000e640000000a00 */
[----:B-1----:R-:W-:-:S05]  /*0870*/  @!P2 IMAD.IADD R4, R5, 0x1, R4 ;  /* 0x000000010504a824 */ /* 0x002fca00078e0204 */
[----:B------:R1:W-:Y:S01]  /*0880*/  @!P2 STS [R9+0x3c00], R4 ;  /* 0x003c00040900a388 */ /* 0x0003e20000000800 */
[----:B------:R-:W-:Y:S06]  /*0890*/  BAR.SYNC.DEFER_BLOCKING 0x0 ;  /* 0x0000000000007b1d */ /* 0x000fec0000010000 */
[----:B------:R-:W-:Y:S05]  /*08a0*/  @P2 EXIT ;  /* 0x000000000000294d */ /* 0x000fea0003800000 */
[----:B------:R-:W2:Y:S01]  /*08b0*/  S2UR UR5, SR_CgaCtaId ;  /* 0x00000000000579c3 */ /* 0x000ea20000008800 */
[----:B------:R-:W-:-:S07]  /*08c0*/  UMOV UR4, 0x400 ;  /* 0x0000040000047882 */ /* 0x000fce0000000000 */
[----:B0-----:R-:W0:Y:S01]  /*08d0*/  LDC.64 R2, c[0x0][0x3a0] ;  /* 0x0000e800ff027b82 */ /* 0x001e220000000a00 */
[----:B--2---:R-:W-:Y:S01]  /*08e0*/  ULEA UR4, UR5, UR4, 0x18 ;  /* 0x0000000405047291 */ /* 0x004fe2000f8ec0ff */
[----:B0-----:R-:W-:-:S08]  /*08f0*/  IMAD.WIDE.U32 R2, R0, 0x4, R2 ;  /* 0x0000000400027825 */ /* 0x001fd000078e0002 */
[----:B------:R-:W0:Y:S04]  /*0900*/  LDS R5, [UR4+0x3c00] ;  /* 0x003c0004ff057984 */ /* 0x000e280008000800 */
[----:B0-----:R-:W-:Y:S01]  /*0910*/  STG.E desc[UR6][R2.64], R5 ;  /* 0x0000000502007986 */ /* 0x001fe2000c101906 */
[----:B------:R-:W-:Y:S05]  /*0920*/  EXIT ;  /* 0x000000000000794d */ /* 0x000fea0003800000 */
.L_x_8:
[----:B------:R-:W-:-:S00]  /*0930*/  BRA `(.L_x_8) ;  /* 0xfffffffc00fc7947 */ /* 0x000fc0000383ffff */
[----:B------:R-:W-:-:S00]  /*0940*/  NOP ;  /* 0x0000000000007918 */ /* 0x000fc00000000000 */
        /* <DEDUP_REMOVED lines=11> */
.L_x_18:


//--------------------- .text._Z11cuda_kerneliiPjS_S_S_i --------------------------
	.section	.text._Z11cuda_kerneliiPjS_S_S_i,"ax",@progbits
	.align	128
        .global         _Z11cuda_kerneliiPjS_S_S_i
        .type           _Z11cuda_kerneliiPjS_S_S_i,@function
        .size           _Z11cuda_kerneliiPjS_S_S_i,(.L_x_19 - _Z11cuda_kerneliiPjS_S_S_i)
        .other          _Z11cuda_kerneliiPjS_S_S_i,@"STO_CUDA_ENTRY STV_DEFAULT"
_Z11cuda_kerneliiPjS_S_S_i:
.text._Z11cuda_kerneliiPjS_S_S_i:
[----:B------:R-:W-:Y:S01]  /*0000*/  LDC R1, c[0x0][0x37c] ;  /* 0x0000df00ff017b82 */ /* 0x000fe20000000800 */
[----:B------:R-:W0:Y:S07]  /*0010*/  S2R R3, SR_TID.X ;  /* 0x0000000000037919 */ /* 0x000e2e0000002100 */
[----:B------:R-:W1:Y:S01]  /*0020*/  LDC.64 R8, c[0x0][0x398] ;  /* 0x0000e600ff087b82 */ /* 0x000e620000000a00 */
[----:B------:R-:W0:Y:S01]  /*0030*/  LDCU UR4, c[0x0][0x360] ;  /* 0x00006c00ff0477ac */ /* 0x000e220008000800 */
[----:B------:R-:W0:Y:S01]  /*0040*/  S2R R0, SR_CTAID.X ;  /* 0x0000000000007919 */ /* 0x000e220000002500 */
[----:B------:R-:W2:Y:S05]  /*0050*/  LDCU.64 UR6, c[0x0][0x358] ;  /* 0x00006b00ff0677ac */ /* 0x000eaa0008000a00 */
[----:B------:R-:W3:Y:S08]  /*0060*/  LDC.64 R4, c[0x0][0x388] ;  /* 0x0000e200ff047b82 */ /* 0x000ef00000000a00 */
[----:B------:R-:W4:Y:S01]  /*0070*/  LDC.64 R6, c[0x0][0x390] ;  /* 0x0000e400ff067b82 */ /* 0x000f220000000a00 */
[----:B------:R-:W5:Y:S01]  /*0080*/  S2R R17, SR_CgaCtaId ;  /* 0x0000000000117919 */ /* 0x000f620000008800 */
[----:B------:R-:W-:Y:S01]  /*0090*/  MOV R10, 0x400 ;  /* 0x00000400000a7802 */ /* 0x000fe20000000f00 */
[----:B------:R-:W-:Y:S01]  /*00a0*/  UMOV UR5, 0xffffffff ;  /* 0xffffffff00057882 */ /* 0x000fe20000000000 */
[----:B------:R-:W5:Y:S01]  /*00b0*/  LDCU UR8, c[0x0][0x3a8] ;  /* 0x00007500ff0877ac */ /* 0x000f620008000800 */
[----:B0-----:R-:W-:Y:S01]  /*00c0*/  IMAD R2, R0, UR4, R3 ;  /* 0x0000000400027c24 */ /* 0x001fe2000f8e0203 */
[----:B------:R-:W0:Y:S03]  /*00d0*/  LDCU UR4, c[0x0][0x380] ;  /* 0x00007000ff0477ac */ /* 0x000e260008000800 */
[----:B-1----:R-:W-:-:S04]  /*00e0*/  IMAD.WIDE.U32 R8, R2, 0x4, R8 ;  /* 0x0000000402087825 */ /* 0x002fc800078e0008 */
[C---:B---3--:R-:W-:Y:S02]  /*00f0*/  IMAD.WIDE.U32 R4, R2.reuse, 0x4, R4 ;  /* 0x0000000402047825 */ /* 0x048fe400078e0004 */
[----:B--2---:R-:W2:Y:S02]  /*0100*/  LDG.E R9, desc[UR6][R8.64] ;  /* 0x0000000608097981 */ /* 0x004ea4000c1e1900 */
[----:B----4-:R-:W-:Y:S02]  /*0110*/  IMAD.WIDE.U32 R6, R2, 0x4, R6 ;  /* 0x0000000402067825 */ /* 0x010fe400078e0006 */
[----:B------:R1:W2:Y:S04]  /*0120*/  LDG.E R11, desc[UR6][R4.64] ;  /* 0x00000006040b7981 */ /* 0x0002a8000c1e1900 */
[----:B------:R3:W2:Y:S01]  /*0130*/  LDG.E R14, desc[UR6][R6.64] ;  /* 0x00000006060e7981 */ /* 0x0006a2000c1e1900 */
[C---:B------:R-:W-:Y:S01]  /*0140*/  VIADD R13, R10.reuse, 0xf00 ;  /* 0x00000f000a0d7836 */ /* 0x040fe20000000000 */
[----:B-----5:R-:W-:Y:S01]  /*0150*/  LEA R12, R17, R10, 0x18 ;  /* 0x0000000a110c7211 */ /* 0x020fe200078ec0ff */
[----:B------:R-:W-:-:S02]  /*0160*/  VIADD R15, R10, 0x1e00 ;  /* 0x00001e000a0f7836 */ /* 0x000fc40000000000 */
[----:B-1----:R-:W-:Y:S01]  /*0170*/  VIADD R4, R10, 0x2d00 ;  /* 0x00002d000a047836 */ /* 0x002fe20000000000 */
[----:B0-----:R-:W-:Y:S02]  /*0180*/  USHF.L.U32 UR4, UR5, UR4, URZ ;  /* 0x0000000405047299 */ /* 0x001fe400080006ff */
[C---:B------:R-:W-:Y:S02]  /*0190*/  LEA R8, R17.reuse, R15, 0x18 ;  /* 0x0000000f11087211 */ /* 0x040fe400078ec0ff */
[C---:B---3--:R-:W-:Y:S02]  /*01a0*/  LEA R6, R17.reuse, R13, 0x18 ;  /* 0x0000000d11067211 */ /* 0x048fe400078ec0ff */
[----:B------:R-:W-:Y:S01]  /*01b0*/  ISETP.GE.U32.AND P0, PT, R2, UR8, PT ;  /* 0x0000000802007c0c */ /* 0x000fe2000bf06070 */
[----:B------:R-:W-:Y:S01]  /*01c0*/  VIADD R10, R10, 0x3c00 ;  /* 0x00003c000a0a7836 */ /* 0x000fe20000000000 */
[----:B------:R-:W-:Y:S01]  /*01d0*/  LEA R16, R17, R4, 0x18 ;  /* 0x0000000411107211 */ /* 0x000fe200078ec0ff */
[C---:B------:R-:W-:Y:S01]  /*01e0*/  IMAD R4, R3.reuse, 0x28, R12 ;  /* 0x0000002803047824 */ /* 0x040fe200078e020c */
[----:B------:R-:W0:Y:S01]  /*01f0*/  LDCU UR5, c[0x0][0x384] ;  /* 0x00007080ff0577ac */ /* 0x000e220008000800 */
[----:B------:R-:W-:-:S02]  /*0200*/  IMAD R5, R3, 0x28, R6 ;  /* 0x0000002803057824 */ /* 0x000fc400078e0206 */
[C---:B------:R-:W-:Y:S02]  /*0210*/  IMAD R6, R3.reuse, 0x28, R8 ;  /* 0x0000002803067824 */ /* 0x040fe400078e0208 */
[----:B------:R-:W-:Y:S01]  /*0220*/  IMAD R7, R3, 0x28, R16 ;  /* 0x0000002803077824 */ /* 0x000fe200078e0210 */
[----:B------:R-:W-:Y:S01]  /*0230*/  LEA R2, R17, R10, 0x18 ;  /* 0x0000000a11027211 */ /* 0x000fe200078ec0ff */
[----:B------:R-:W-:Y:S04]  /*0240*/  BSSY.RECONVERGENT B0, `(.L_x_9) ;  /* 0x0000038000007945 */ /* 0x000fe80003800200 */
[----:B------:R-:W-:Y:S01]  /*0250*/  IMAD R2, R3, 0x4, R2 ;  /* 0x0000000403027824 */ /* 0x000fe200078e0202 */
[----:B--2---:R-:W-:Y:S01]  /*0260*/  LOP3.LUT R12, R9, R14, R11, 0xfe, !PT ;  /* 0x0000000e090c7212 */ /* 0x004fe200078efe0b */
[----:B------:R1:W-:Y:S03]  /*0270*/  STS [R4], R11 ;  /* 0x0000000b04007388 */ /* 0x0003e60000000800 */
[----:B------:R-:W-:Y:S01]  /*0280*/  LOP3.LUT R12, R12, UR4, RZ, 0x3, !PT ;  /* 0x000000040c0c7c12 */ /* 0x000fe2000f8e03ff */
[----:B------:R1:W-:Y:S04]  /*0290*/  STS [R5], R14 ;  /* 0x0000000e05007388 */ /* 0x0003e80000000800 */
[----:B------:R1:W-:Y:S04]  /*02a0*/  STS [R6], R9 ;  /* 0x0000000906007388 */ /* 0x0003e80000000800 */
[----:B------:R1:W-:Y:S01]  /*02b0*/  STS [R7], R12 ;  /* 0x0000000c07007388 */ /* 0x0003e20000000800 */
[----:B0-----:R-:W-:Y:S05]  /*02c0*/  @P0 BRA `(.L_x_10) ;  /* 0x0000000000b80947 */ /* 0x001fea0003800000 */
[----:B------:R-:W-:Y:S01]  /*02d0*/  BSSY.RECONVERGENT B1, `(.L_x_11) ;  /* 0x000002b000017945 */ /* 0x000fe20003800200 */
[----:B-1----:R-:W-:-:S07]  /*02e0*/  CS2R R8, SRZ ;  /* 0x0000000000087805 */ /* 0x002fce000001ff00 */
.L_x_15:
[----:B0-----:R-:W-:Y:S01]  /*02f0*/  IMAD R17, R8, 0x4, R7 ;  /* 0x0000000408117824 */ /* 0x001fe200078e0207 */
[----:B------:R-:W-:Y:S01]  /*0300*/  BSSY.RECONVERGENT B2, `(.L_x_12) ;  /* 0x0000025000027945 */ /* 0x000fe20003800200 */
[----:B------:R-:W-:-:S03]  /*0310*/  IMAD.MOV.U32 R15, RZ, RZ, R8 ;  /* 0x000000ffff0f7224 */ /* 0x000fc600078e0008 */
[----:B------:R-:W0:Y:S02]  /*0320*/  LDS R11, [R17] ;  /* 0x00000000110b7984 */ /* 0x000e240000000800 */
[----:B0-----:R-:W-:-:S13]  /*0330*/  ISETP.NE.AND P0, PT, R11, RZ, PT ;  /* 0x000000ff0b00720c */ /* 0x001fda0003f05270 */
[----:B------:R-:W-:Y:S01]  /*0340*/  @!P0 VIADD R8, R8, 0xffffffff ;  /* 0xffffffff08088836 */ /* 0x000fe20000000000 */
[----:B------:R-:W-:Y:S06]  /*0350*/  @!P0 BRA `(.L_x_13) ;  /* 0x00000000007c8947 */ /* 0x000fec0003800000 */
[----:B------:R-:W-:-:S04]  /*0360*/  IADD3 R8, PT, PT, -R11, RZ, RZ ;  /* 0x000000ff0b087210 */ /* 0x000fc80007ffe1ff */
[----:B------:R-:W-:-:S04]  /*0370*/  LOP3.LUT R19, R11, R8, RZ, 0xc0, !PT ;  /* 0x000000080b137212 */ /* 0x000fc800078ec0ff */
[----:B------:R-:W-:Y:S02]  /*0380*/  LOP3.LUT R8, R11, R19, RZ, 0x3c, !PT ;  /* 0x000000130b087212 */ /* 0x000fe400078e3cff */
[----:B------:R-:W-:-:S03]  /*0390*/  LOP3.LUT P0, RZ, R19, UR4, RZ, 0xc0, !PT ;  /* 0x0000000413ff7c12 */ /* 0x000fc6000f80c0ff */
[----:B------:R0:W-:Y:S10]  /*03a0*/  STS [R17], R8 ;  /* 0x0000000811007388 */ /* 0x0001f40000000800 */
[----:B0-----:R-:W-:Y:S05]  /*03b0*/  @P0 BRA `(.L_x_14) ;  /* 0x0000000000600947 */ /* 0x001fea0003800000 */
[----:B------:R-:W-:-:S05]  /*03c0*/  VIADD R18, R15, 0x1 ;  /* 0x000000010f127836 */ /* 0x000fca0000000000 */
[----:B------:R-:W-:-:S13]  /*03d0*/  ISETP.NE.AND P0, PT, R18, UR5, PT ;  /* 0x0000000512007c0c */ /* 0x000fda000bf05270 */
[----:B------:R-:W-:Y:S02]  /*03e0*/  @!P0 VIADD R9, R9, 0x1 ;  /* 0x0000000109098836 */ /* 0x000fe40000000000 */
[----:B------:R-:W-:Y:S01]  /*03f0*/  @!P0 VIADD R8, R15, 0xffffffff ;  /* 0xffffffff0f088836 */ /* 0x000fe20000000000 */
[----:B------:R-:W-:Y:S06]  /*0400*/  @!P0 BRA `(.L_x_13) ;  /* 0x0000000000508947 */ /* 0x000fec0003800000 */
[C---:B------:R-:W-:Y:S01]  /*0410*/  IMAD R11, R15.reuse, 0x4, R5 ;  /* 0x000000040f0b7824 */ /* 0x040fe200078e0205 */
[C---:B------:R-:W-:Y:S01]  /*0420*/  LEA R10, R15.reuse, R4, 0x2 ;  /* 0x000000040f0a7211 */ /* 0x040fe200078e10ff */
[----:B------:R-:W-:-:S03]  /*0430*/  IMAD R13, R15, 0x4, R6 ;  /* 0x000000040f0d7824 */ /* 0x000fc600078e0206 */
[----:B------:R-:W0:Y:S04]  /*0440*/  LDS R12, [R11] ;  /* 0x000000000b0c7984 */ /* 0x000e280000000800 */
[----:B------:R-:W1:Y:S04]  /*0450*/  LDS R14, [R13] ;  /* 0x000000000d0e7984 */ /* 0x000e680000000800 */
[----:B------:R-:W2:Y:S01]  /*0460*/  LDS R8, [R10] ;  /* 0x000000000a087984 */ /* 0x000ea20000000800 */
[-C--:B0-----:R-:W-:Y:S02]  /*0470*/  LOP3.LUT R12, R12, R19.reuse, RZ, 0xfc, !PT ;  /* 0x000000130c0c7212 */ /* 0x081fe400078efcff */
[----:B-1----:R-:W-:-:S03]  /*0480*/  LOP3.LUT R14, R14, R19, RZ, 0xfc, !PT ;  /* 0x000000130e0e7212 */ /* 0x002fc600078efcff */
[----:B------:R-:W-:Y:S01]  /*0490*/  IMAD.SHL.U32 R12, R12, 0x2, RZ ;  /* 0x000000020c0c7824 */ /* 0x000fe200078e00ff */
[----:B--2---:R-:W-:Y:S02]  /*04a0*/  LOP3.LUT R15, R8, R19, RZ, 0xfc, !PT ;  /* 0x00000013080f7212 */ /* 0x004fe400078efcff */
[----:B------:R-:W-:-:S03]  /*04b0*/  SHF.R.U32.HI R14, RZ, 0x1, R14 ;  /* 0x00000001ff0e7819 */ /* 0x000fc6000001160e */
[----:B------:R0:W-:Y:S01]  /*04c0*/  STS [R10+0x4], R15 ;  /* 0x0000040f0a007388 */ /* 0x0001e20000000800 */
[----:B------:R-:W-:-:S03]  /*04d0*/  LOP3.LUT R8, R14, R12, R15, 0xfe, !PT ;  /* 0x0000000c0e087212 */ /* 0x000fc600078efe0f */
[----:B------:R0:W-:Y:S01]  /*04e0*/  STS [R11+0x4], R12 ;  /* 0x0000040c0b007388 */ /* 0x0001e20000000800 */
[----:B------:R-:W-:Y:S01]  /*04f0*/  LOP3.LUT R16, R8, UR4, RZ, 0x3, !PT ;  /* 0x0000000408107c12 */ /* 0x000fe2000f8e03ff */
[----:B------:R-:W-:Y:S02]  /*0500*/  IMAD.MOV.U32 R8, RZ, RZ, R18 ;  /* 0x000000ffff087224 */ /* 0x000fe400078e0012 */
[----:B------:R0:W-:Y:S04]  /*0510*/  STS [R13+0x4], R14 ;  /* 0x0000040e0d007388 */ /* 0x0001e80000000800 */
[----:B------:R0:W-:Y:S01]  /*0520*/  STS [R17+0x4], R16 ;  /* 0x0000041011007388 */ /* 0x0001e20000000800 */
[----:B------:R-:W-:Y:S05]  /*0530*/  BRA `(.L_x_13) ;  /* 0x0000000000047947 */ /* 0x000fea0003800000 */
.L_x_14:
[----:B------:R-:W-:-:S07]  /*0540*/  VIADD R8, R15, 0xffffffff ;  /* 0xffffffff0f087836 */ /* 0x000fce0000000000 */
.L_x_13:
[----:B------:R-:W-:Y:S05]  /*0550*/  BSYNC.RECONVERGENT B2 ;  /* 0x0000000000027941 */ /* 0x000fea0003800200 */
.L_x_12:
[----:B------:R-:W-:-:S13]  /*0560*/  ISETP.GT.AND P0, PT, R8, -0x1, PT ;  /* 0xffffffff0800780c */ /* 0x000fda0003f04270 */
[----:B------:R-:W-:Y:S05]  /*0570*/  @P0 BRA `(.L_x_15) ;  /* 0xfffffffc005c0947 */ /* 0x000fea000383ffff */
[----:B------:R-:W-:Y:S05]  /*0580*/  BSYNC.RECONVERGENT B1 ;  /* 0x0000000000017941 */ /* 0x000fea0003800200 */
.L_x_11:
[----:B------:R2:W-:Y:S01]  /*0590*/  STS [R2], R9 ;  /* 0x0000000902007388 */ /* 0x0005e20000000800 */
[----:B------:R-:W-:Y:S05]  /*05a0*/  BRA `(.L_x_16) ;  /* 0x0000000000047947 */ /* 0x000fea0003800000 */
.L_x_10:
[----:B------:R0:W-:Y:S02]  /*05b0*/  STS [R2], RZ ;  /* 0x000000ff02007388 */ /* 0x0001e40000000800 */
.L_x_16:
[----:B------:R-:W-:Y:S05]  /*05c0*/  BSYNC.RECONVERGENT B0 ;  /* 0x0000000000007941 */ /* 0x000fea0003800200 */
.L_x_9:
[----:B------:R-:W-:Y:S01]  /*05d0*/  BAR.SYNC.DEFER_BLOCKING 0x0 ;  /* 0x0000000000007b1d */ /* 0x000fe20000010000 */
[C---:B------:R-:W-:Y:S02]  /*05e0*/  LOP3.LUT P0, RZ, R3.reuse, 0x3e0, RZ, 0xc0, !PT ;  /* 0x000003e003ff7812 */ /* 0x040fe4000780c0ff */
[C---:B------:R-:W-:Y:S02]  /*05f0*/  ISETP.GT.U32.AND P1, PT, R3.reuse, 0x1f, PT ;  /* 0x0000001f0300780c */ /* 0x040fe40003f24070 */
[----:B------:R-:W-:-:S13]  /*0600*/  ISETP.NE.AND P2, PT, R3, RZ, PT ;  /* 0x000000ff0300720c */ /* 0x000fda0003f45270 */
[----:B-1----:R-:W1:Y:S01]  /*0610*/  @!P2 S2R R6, SR_CgaCtaId ;  /* 0x000000000006a919 */ /* 0x002e620000008800 */
[----:B------:R-:W-:Y:S04]  /*0620*/  @!P0 LDS R4, [R2+0x100] ;  /* 0x0001000002048984 */ /* 0x000fe80000000800 */
[----:B------:R-:W3:Y:S02]  /*0630*/  @!P0 LDS R5, [R2] ;  /* 0x0000000002058984 */ /* 0x000ee40000000800 */
[----:B---3--:R-:W-:-:S05]  /*0640*/  @!P0 IMAD.IADD R5, R4, 0x1, R5 ;  /* 0x0000000104058824 */ /* 0x008fca00078e0205 */
        /* <DEDUP_REMOVED lines=10> */
[----:B--2---:R-:W2:Y:S02]  /*06f0*/  @!P0 LDS R9, [R2] ;  /* 0x0000000002098984 */ /* 0x004ea40000000800 */
[----:B--2---:R-:W-:-:S05]  /*0700*/  @!P0 IADD3 R9, PT, PT, R4, R9, RZ ;  /* 0x0000000904098210 */ /* 0x004fca0007ffe0ff */
[----:B------:R-:W-:Y:S01]  /*0710*/  @!P0 STS [R2], R9 ;  /* 0x0000000902008388 */ /* 0x000fe20000000800 */
[----:B------:R-:W-:Y:S01]  /*0720*/  BAR.SYNC.DEFER_BLOCKING 0x0 ;  /* 0x0000000000007b1d */ /* 0x000fe20000010000 */
[----:B------:R-:W-:-:S05]  /*0730*/  ISETP.GT.U32.AND P0, PT, R3, 0x3, PT ;  /* 0x000000030300780c */ /* 0x000fca0003f04070 */
[----:B------:R-:W-:Y:S04]  /*0740*/  @!P1 LDS R4, [R2+0x20] ;  /* 0x0000200002049984 */ /* 0x000fe80000000800 */
[----:B------:R-:W2:Y:S02]  /*0750*/  @!P1 LDS R5, [R2] ;  /* 0x0000000002059984 */ /* 0x000ea40000000800 */
[----:B--2---:R-:W-:-:S05]  /*0760*/  @!P1 IMAD.IADD R5, R4, 0x1, R5 ;  /* 0x0000000104059824 */ /* 0x004fca00078e0205 */
[----:B------:R2:W-:Y:S01]  /*0770*/  @!P1 STS [R2], R5 ;  /* 0x0000000502009388 */ /* 0x0005e20000000800 */
[----:B------:R-:W-:Y:S01]  /*0780*/  BAR.SYNC.DEFER_BLOCKING 0x0 ;  /* 0x0000000000007b1d */ /* 0x000fe20000010000 */
[----:B------:R-:W-:Y:S02]  /*0790*/  ISETP.GT.U32.AND P1, PT, R3, 0x1, PT ;  /* 0x000000010300780c */ /* 0x000fe40003f24070 */
[----:B--2---:R-:W-:-:S04]  /*07a0*/  @!P2 MOV R5, 0x400 ;  /* 0x000004000005a802 */ /* 0x004fc80000000f00 */
[----:B-1----:R-:W-:Y:S01]  /*07b0*/  @!P2 LEA R9, R6, R5, 0x18 ;  /* 0x000000050609a211 */ /* 0x002fe200078ec0ff */
[----:B------:R-:W-:Y:S04]  /*07c0*/  @!P0 LDS R4, [R2+0x10] ;  /* 0x0000100002048984 */ /* 0x000fe80000000800 */
[----:B------:R-:W1:Y:S02]  /*07d0*/  @!P0 LDS R7, [R2] ;  /* 0x0000000002078984 */ /* 0x000e640000000800 */
[----:B-1----:R-:W-:-:S05]  /*07e0*/  @!P0 IMAD.IADD R7, R4, 0x1, R7 ;  /* 0x0000000104078824 */ /* 0x002fca00078e0207 */
        /* <DEDUP_REMOVED lines=20> */
.L_x_17:
        /* <DEDUP_REMOVED lines=13> */
.L_x_19:


//--------------------- .nv.shared._Z16sgpu_cuda_kerneliiPjS_S_S_i --------------------------
	.section	.nv.shared._Z16sgpu_cuda_kerneliiPjS_S_S_i,"aw",@nobits
	.sectionflags	@""
	.align	4
.nv.shared._Z16sgpu_cuda_kerneliiPjS_S_S_i:
	.zero		16768


//--------------------- .nv.shared.reserved.0     --------------------------
	.section	.nv.shared.reserved.0,"aw",@nobits
	.weak		__nv_reservedSMEM_offset_0_alias
	.size		__nv_reservedSMEM_offset_0_alias, 0, 64
	.other		__nv_reservedSMEM_offset_0_alias,@"STO_CUDA_RESERVED_SHARED STV_DEFAULT"
__nv_reservedSMEM_offset_0_alias:
	.zero		0
	.zero		64


//--------------------- .nv.shared._Z11cuda_kerneliiPjS_S_S_i --------------------------
	.section	.nv.shared._Z11cuda_kerneliiPjS_S_S_i,"aw",@nobits
	.sectionflags	@""
	.align	4
.nv.shared._Z11cuda_kerneliiPjS_S_S_i:
	.zero		16768


//--------------------- .nv.constant0._Z16sgpu_cuda_kerneliiPjS_S_S_i --------------------------
	.section	.nv.constant0._Z16sgpu_cuda_kerneliiPjS_S_S_i,"a",@progbits
	.sectionflags	@""
	.align	4
.nv.constant0._Z16sgpu_cuda_kerneliiPjS_S_S_i:
	.zero		940


//--------------------- .nv.constant0._Z11cuda_kerneliiPjS_S_S_i --------------------------
	.section	.nv.constant0._Z11cuda_kerneliiPjS_S_S_i,"a",@progbits
	.sectionflags	@""
	.align	4
.nv.constant0._Z11cuda_kerneliiPjS_S_S_i:
	.zero		940


//--------------------- SYMBOLS --------------------------

	.type		.nv.reservedSmem.offset0,@object
	.size		.nv.reservedSmem.offset0,0x4
	.type		.nv.reservedSmem.cap,@object
	.size		.nv.reservedSmem.cap,0x4
